	.headerflags	@"EF_CUDA_TEXMODE_UNIFIED EF_CUDA_64BIT_ADDRESS EF_CUDA_ACCELERATORS EF_CUDA_SM90 EF_CUDA_VIRTUAL_SM(EF_CUDA_SM90)"
	.elftype	@"ET_EXEC"


//--------------------- .nv.info                  --------------------------
	.section	.nv.info,"",@"SHT_CUDA_INFO"
	.align	4


	//----- nvinfo : EIATTR_REGCOUNT
	.align		4
        /*0000*/ 	.byte	0x04, 0x2f
        /*0002*/ 	.short	(.L_1 - .L_0)
	.align		4
.L_0:
        /*0004*/ 	.word	index@(triton_poi_fused_cat_4)
        /*0008*/ 	.word	0x00000017


	//----- nvinfo : EIATTR_MIN_STACK_SIZE
	.align		4
.L_1:
        /*000c*/ 	.byte	0x04, 0x12
        /*000e*/ 	.short	(.L_3 - .L_2)
	.align		4
.L_2:
        /*0010*/ 	.word	index@(triton_poi_fused_cat_4)
        /*0014*/ 	.word	0x00000000


	//----- nvinfo : EIATTR_FRAME_SIZE
	.align		4
.L_3:
        /*0018*/ 	.byte	0x04, 0x11
        /*001a*/ 	.short	(.L_5 - .L_4)
	.align		4
.L_4:
        /*001c*/ 	.word	index@(triton_poi_fused_cat_4)
        /*0020*/ 	.word	0x00000000


	//----- nvinfo : EIATTR_MIN_STACK_SIZE
	.align		4
.L_5:
        /*0024*/ 	.byte	0x04, 0x12
        /*0026*/ 	.short	(.L_7 - .L_6)
	.align		4
.L_6:
        /*0028*/ 	.word	index@(triton_poi_fused_cat_4)
        /*002c*/ 	.word	0x00000000
.L_7:


//--------------------- .nv.info.triton_poi_fused_cat_4 --------------------------
	.section	.nv.info.triton_poi_fused_cat_4,"",@"SHT_CUDA_INFO"
	.sectionflags	@""
	.align	4


	//----- nvinfo : EIATTR_CUDA_API_VERSION
	.align		4
        /*0000*/ 	.byte	0x04, 0x37
        /*0002*/ 	.short	(.L_9 - .L_8)
.L_8:
        /*0004*/ 	.word	0x0000007c


	//----- nvinfo : EIATTR_KPARAM_INFO
	.align		4
.L_9:
        /*0008*/ 	.byte	0x04, 0x17
        /*000a*/ 	.short	(.L_11 - .L_10)
.L_10:
        /*000c*/ 	.word	0x00000000
        /*0010*/ 	.short	0x0003
        /*0012*/ 	.short	0x0018
        /*0014*/ 	.byte	0x00, 0xf0, 0x11, 0x00


	//----- nvinfo : EIATTR_KPARAM_INFO
	.align		4
.L_11:
        /*0018*/ 	.byte	0x04, 0x17
        /*001a*/ 	.short	(.L_13 - .L_12)
.L_12:
        /*001c*/ 	.word	0x00000000
        /*0020*/ 	.short	0x0002
        /*0022*/ 	.short	0x0010
        /*0024*/ 	.byte	0x00, 0xf4, 0x21, 0x00


	//----- nvinfo : EIATTR_KPARAM_INFO
	.align		4
.L_13:
        /*0028*/ 	.byte	0x04, 0x17
        /*002a*/ 	.short	(.L_15 - .L_14)
.L_14:
        /*002c*/ 	.word	0x00000000
        /*0030*/ 	.short	0x0001
        /*0032*/ 	.short	0x0008
        /*0034*/ 	.byte	0x00, 0xf4, 0x21, 0x00


	//----- nvinfo : EIATTR_KPARAM_INFO
	.align		4
.L_15:
        /*0038*/ 	.byte	0x04, 0x17
        /*003a*/ 	.short	(.L_17 - .L_16)
.L_16:
        /*003c*/ 	.word	0x00000000
        /*0040*/ 	.short	0x0000
        /*0042*/ 	.short	0x0000
        /*0044*/ 	.byte	0x00, 0xf4, 0x21, 0x00


	//----- nvinfo : EIATTR_SPARSE_MMA_MASK
	.align		4
.L_17:
        /*0048*/ 	.byte	0x03, 0x50
        /*004a*/ 	.short	0x0000


	//----- nvinfo : EIATTR_MAXREG_COUNT
	.align		4
        /*004c*/ 	.byte	0x03, 0x1b
        /*004e*/ 	.short	0x00ff


	//----- nvinfo : EIATTR_EXIT_INSTR_OFFSETS
	.align		4
        /*0050*/ 	.byte	0x04, 0x1c
        /*0052*/ 	.short	(.L_19 - .L_18)


	//   ....[0]....
.L_18:
        /*0054*/ 	.word	0x00000420


	//   ....[1]....
        /*0058*/ 	.word	0x00000440


	//----- nvinfo : EIATTR_REQNTID
	.align		4
.L_19:
        /*005c*/ 	.byte	0x04, 0x10
        /*005e*/ 	.short	(.L_21 - .L_20)
.L_20:
        /*0060*/ 	.word	0x00000080
        /*0064*/ 	.word	0x00000001
        /*0068*/ 	.word	0x00000001


	//----- nvinfo : EIATTR_CBANK_PARAM_SIZE
	.align		4
.L_21:
        /*006c*/ 	.byte	0x03, 0x19
        /*006e*/ 	.short	0x001c


	//----- nvinfo : EIATTR_PARAM_CBANK
	.align		4
        /*0070*/ 	.byte	0x04, 0x0a
        /*0072*/ 	.short	(.L_23 - .L_22)
	.align		4
.L_22:
        /*0074*/ 	.word	index@(.nv.constant0.triton_poi_fused_cat_4)
        /*0078*/ 	.short	0x0210
        /*007a*/ 	.short	0x001c


	//----- nvinfo : EIATTR_SW_WAR
	.align		4
.L_23:
        /*007c*/ 	.byte	0x04, 0x36
        /*007e*/ 	.short	(.L_25 - .L_24)
.L_24:
        /*0080*/ 	.word	0x00000008
.L_25:


//--------------------- .nv.callgraph             --------------------------
	.section	.nv.callgraph,"",@"SHT_CUDA_CALLGRAPH"
	.align	4
	.sectionentsize	8
	.align		4
        /*0000*/ 	.word	0x00000000
	.align		4
        /*0004*/ 	.word	0xffffffff
	.align		4
        /*0008*/ 	.word	0x00000000
	.align		4
        /*000c*/ 	.word	0xfffffffe
	.align		4
        /*0010*/ 	.word	0x00000000
	.align		4
        /*0014*/ 	.word	0xfffffffd
	.align		4
        /*0018*/ 	.word	0x00000000
	.align		4
        /*001c*/ 	.word	0xfffffffc


//--------------------- .text.triton_poi_fused_cat_4 --------------------------
	.section	.text.triton_poi_fused_cat_4,"ax",@progbits
	.align	128
        .global         triton_poi_fused_cat_4
        .type           triton_poi_fused_cat_4,@function
        .size           triton_poi_fused_cat_4,(.L_x_1 - triton_poi_fused_cat_4)
        .other          triton_poi_fused_cat_4,@"STO_CUDA_ENTRY STV_DEFAULT"
triton_poi_fused_cat_4:
.text.triton_poi_fused_cat_4:
[----:B------:R-:W0:Y:S02]  /*0000*/  LDC R1, c[0x0][0x28] ;  /* 0x00000a00ff017b82 */ /* 0x000e240000000800 */
[----:B------:R-:W1:Y:S01]  /*0010*/  S2R R0, SR_TID.X ;  /* 0x0000000000007919 */ /* 0x000e620000002100 */
[----:B------:R-:W2:Y:S01]  /*0020*/  LDC.64 R6, c[0x0][0x210] ;  /* 0x00008400ff067b82 */ /* 0x000ea20000000a00 */
[----:B------:R-:W-:Y:S01]  /*0030*/  ULDC.64 UR4, c[0x0][0x218] ;  /* 0x0000860000047ab9 */ /* 0x000fe20000000a00 */
[----:B------:R-:W3:Y:S01]  /*0040*/  S2R R3, SR_CTAID.X ;  /* 0x0000000000037919 */ /* 0x000ee20000002500 */
[----:B-1----:R-:W-:-:S05]  /*0050*/  IMAD.SHL.U32 R0, R0, 0x2, RZ ;  /* 0x0000000200007824 */ /* 0x002fca00078e00ff */
[----:B------:R-:W-:-:S05]  /*0060*/  LOP3.LUT R0, R0, 0xfe, RZ, 0xc0, !PT ;  /* 0x000000fe00007812 */ /* 0x000fca00078ec0ff */
[----:B---3--:R-:W-:-:S04]  /*0070*/  IMAD R2, R3, 0x100, R0 ;  /* 0x0000010003027824 */ /* 0x008fc800078e0200 */
[C---:B------:R-:W-:Y:S01]  /*0080*/  IMAD.HI R13, R2.reuse, 0x2aaaaaab, RZ ;  /* 0x2aaaaaab020d7827 */ /* 0x040fe200078e02ff */
[----:B------:R-:W-:-:S03]  /*0090*/  ISETP.GE.AND P0, PT, R2, 0x180, PT ;  /* 0x000001800200780c */ /* 0x000fc60003f06270 */
[----:B------:R-:W-:Y:S01]  /*00a0*/  VIADD R3, R2, 0x1 ;  /* 0x0000000102037836 */ /* 0x000fe20000000000 */
[----:B------:R-:W-:-:S03]  /*00b0*/  SHF.R.U32.HI R10, RZ, 0x1f, R13 ;  /* 0x0000001fff0a7819 */ /* 0x000fc6000001160d */
[----:B------:R-:W-:Y:S01]  /*00c0*/  IMAD.HI R4, R3, 0x2aaaaaab, RZ ;  /* 0x2aaaaaab03047827 */ /* 0x000fe200078e02ff */
[----:B------:R-:W-:-:S03]  /*00d0*/  LEA.HI.SX32 R11, R13, R10, 0x1c ;  /* 0x0000000a0d0b7211 */ /* 0x000fc600078fe2ff */
[----:B------:R-:W-:Y:S01]  /*00e0*/  IMAD.IADD R9, R13, 0x1, R10 ;  /* 0x000000010d097824 */ /* 0x000fe200078e020a */
[----:B------:R-:W-:-:S03]  /*00f0*/  LEA.HI R4, R4, R4, RZ, 0x1 ;  /* 0x0000000404047211 */ /* 0x000fc600078f08ff */
[----:B------:R-:W-:Y:S01]  /*0100*/  IMAD R8, R9, -0x6, R2 ;  /* 0xfffffffa09087824 */ /* 0x000fe200078e0202 */
[----:B------:R-:W-:Y:S01]  /*0110*/  SHF.R.S32.HI R0, RZ, 0x1f, R9 ;  /* 0x0000001fff007819 */ /* 0x000fe20000011409 */
[----:B------:R-:W-:Y:S02]  /*0120*/  IMAD R4, R4, -0x6, R3 ;  /* 0xfffffffa04047824 */ /* 0x000fe400078e0203 */
[----:B------:R-:W-:Y:S01]  /*0130*/  IMAD.SHL.U32 R3, R8, 0x10, RZ ;  /* 0x0000001008037824 */ /* 0x000fe200078e00ff */
[----:B------:R-:W-:Y:S02]  /*0140*/  LEA.HI R5, R0, R9, RZ, 0x4 ;  /* 0x0000000900057211 */ /* 0x000fe400078f20ff */
[----:B------:R-:W-:Y:S02]  /*0150*/  ISETP.GE.AND P1, PT, R8, 0x4, PT ;  /* 0x000000040800780c */ /* 0x000fe40003f26270 */
[----:B------:R-:W-:Y:S02]  /*0160*/  LOP3.LUT R12, R5, 0xfffffff0, RZ, 0xc0, !PT ;  /* 0xfffffff0050c7812 */ /* 0x000fe400078ec0ff */
[----:B------:R-:W-:Y:S01]  /*0170*/  ISETP.LT.AND P2, PT, R2, 0x180, !P1 ;  /* 0x000001800200780c */ /* 0x000fe20004f41270 */
[----:B------:R-:W-:-:S02]  /*0180*/  IMAD.SHL.U32 R2, R4, 0x10, RZ ;  /* 0x0000001004027824 */ /* 0x000fc400078e00ff */
[----:B------:R-:W-:-:S04]  /*0190*/  IMAD.IADD R12, R9, 0x1, -R12 ;  /* 0x00000001090c7824 */ /* 0x000fc800078e0a0c */
[----:B------:R-:W-:-:S04]  /*01a0*/  IMAD R12, R11, 0x40, R12 ;  /* 0x000000400b0c7824 */ /* 0x000fc800078e020c */
[C-C-:B------:R-:W-:Y:S01]  /*01b0*/  IMAD.IADD R15, R3.reuse, 0x1, R12.reuse ;  /* 0x00000001030f7824 */ /* 0x140fe200078e020c */
[--C-:B------:R-:W-:Y:S01]  /*01c0*/  SHF.R.S32.HI R5, RZ, 0x1f, R12.reuse ;  /* 0x0000001fff057819 */ /* 0x100fe2000001140c */
[C---:B------:R-:W-:Y:S01]  /*01d0*/  IMAD.IADD R19, R2.reuse, 0x1, R12 ;  /* 0x0000000102137824 */ /* 0x040fe200078e020c */
[----:B------:R-:W-:Y:S02]  /*01e0*/  IADD3 R14, P3, R3, R12, RZ ;  /* 0x0000000c030e7210 */ /* 0x000fe40007f7e0ff */
[----:B------:R-:W-:Y:S01]  /*01f0*/  IADD3 R20, P4, R2, R12, RZ ;  /* 0x0000000c02147210 */ /* 0x000fe20007f9e0ff */
[----:B------:R-:W-:Y:S01]  /*0200*/  IMAD.MOV.U32 R12, RZ, RZ, RZ ;  /* 0x000000ffff0c7224 */ /* 0x000fe200078e00ff */
[-C--:B------:R-:W-:Y:S01]  /*0210*/  LEA.HI.X.SX32 R17, R3, R5.reuse, 0x1, P3 ;  /* 0x0000000503117211 */ /* 0x080fe200018f0eff */
[----:B--2---:R-:W-:Y:S01]  /*0220*/  IMAD.WIDE R18, R19, 0x4, R6 ;  /* 0x0000000413127825 */ /* 0x004fe200078e0206 */
[----:B------:R-:W-:Y:S02]  /*0230*/  LEA.HI.X.SX32 R3, R2, R5, 0x1, P4 ;  /* 0x0000000502037211 */ /* 0x000fe400020f0eff */
[----:B------:R-:W-:-:S02]  /*0240*/  ISETP.GT.AND P4, PT, R8, 0x3, !P0 ;  /* 0x000000030800780c */ /* 0x000fc40004784270 */
[----:B------:R-:W-:-:S04]  /*0250*/  LEA R4, P3, R14, UR4, 0x2 ;  /* 0x000000040e047c11 */ /* 0x000fc8000f8610ff */
[----:B------:R-:W-:Y:S02]  /*0260*/  LEA.HI.X R5, R14, UR5, R17, 0x2, P3 ;  /* 0x000000050e057c11 */ /* 0x000fe400098f1411 */
[----:B------:R-:W-:Y:S02]  /*0270*/  CS2R R16, SRZ ;  /* 0x0000000000107805 */ /* 0x000fe4000001ff00 */
[C---:B------:R-:W-:Y:S01]  /*0280*/  LEA R2, P3, R20.reuse, UR4, 0x2 ;  /* 0x0000000414027c11 */ /* 0x040fe2000f8610ff */
[----:B------:R-:W-:Y:S01]  /*0290*/  IMAD.WIDE R14, R15, 0x4, R6 ;  /* 0x000000040f0e7825 */ /* 0x000fe200078e0206 */
[----:B------:R-:W-:Y:S01]  /*02a0*/  LEA.HI.SX32 R10, R13, R10, 0x1e ;  /* 0x0000000a0d0a7211 */ /* 0x000fe200078ff2ff */
[----:B------:R-:W1:Y:S01]  /*02b0*/  LDC.64 R6, c[0x0][0x220] ;  /* 0x00008800ff067b82 */ /* 0x000e620000000a00 */
[----:B------:R-:W-:Y:S01]  /*02c0*/  LEA.HI.X R3, R20, UR5, R3, 0x2, P3 ;  /* 0x0000000514037c11 */ /* 0x000fe200098f1403 */
[----:B------:R-:W-:Y:S01]  /*02d0*/  ULDC.64 UR4, c[0x0][0x208] ;  /* 0x0000820000047ab9 */ /* 0x000fe20000000a00 */
[----:B------:R-:W-:Y:S01]  /*02e0*/  IMAD.MOV.U32 R20, RZ, RZ, RZ ;  /* 0x000000ffff147224 */ /* 0x000fe200078e00ff */
[----:B------:R-:W2:Y:S04]  /*02f0*/  @P2 LDG.E.EL R17, desc[UR4][R14.64] ;  /* 0x000000040e112981 */ /* 0x000ea8000c2e1900 */
[----:B------:R-:W3:Y:S04]  /*0300*/  @P4 LDG.E.EL R12, desc[UR4][R4.64+-0x100] ;  /* 0xffff0004040c4981 */ /* 0x000ee8000c2e1900 */
[----:B------:R-:W4:Y:S04]  /*0310*/  @P2 LDG.E.EL R16, desc[UR4][R18.64] ;  /* 0x0000000412102981 */ /* 0x000f28000c2e1900 */
[----:B------:R4:W5:Y:S01]  /*0320*/  @P4 LDG.E.EL R20, desc[UR4][R2.64+-0x100] ;  /* 0xffff000402144981 */ /* 0x000962000c2e1900 */
[----:B------:R-:W-:-:S02]  /*0330*/  LEA.HI R13, R10, R10, RZ, 0x2 ;  /* 0x0000000a0a0d7211 */ /* 0x000fc400078f10ff */
[----:B------:R-:W-:Y:S02]  /*0340*/  LEA.HI R0, R0, R9, RZ, 0x2 ;  /* 0x0000000900007211 */ /* 0x000fe400078f10ff */
[----:B------:R-:W-:Y:S01]  /*0350*/  LOP3.LUT R13, R13, 0x7ffffffc, RZ, 0xc0, !PT ;  /* 0x7ffffffc0d0d7812 */ /* 0x000fe200078ec0ff */
[----:B------:R-:W-:Y:S01]  /*0360*/  IMAD R8, R11, 0x60, R8 ;  /* 0x000000600b087824 */ /* 0x000fe200078e0208 */
[----:B------:R-:W-:-:S03]  /*0370*/  LOP3.LUT R0, R0, 0x1ffffffc, RZ, 0xc0, !PT ;  /* 0x1ffffffc00007812 */ /* 0x000fc600078ec0ff */
[----:B------:R-:W-:Y:S02]  /*0380*/  IMAD.IADD R13, R10, 0x1, -R13 ;  /* 0x000000010a0d7824 */ /* 0x000fe400078e0a0d */
[----:B------:R-:W-:Y:S02]  /*0390*/  IMAD.IADD R0, R9, 0x1, -R0 ;  /* 0x0000000109007824 */ /* 0x000fe400078e0a00 */
[----:B------:R-:W-:-:S04]  /*03a0*/  IMAD R13, R13, 0x6, R8 ;  /* 0x000000060d0d7824 */ /* 0x000fc800078e0208 */
[----:B------:R-:W-:-:S04]  /*03b0*/  IMAD R13, R0, 0x18, R13 ;  /* 0x00000018000d7824 */ /* 0x000fc800078e020d */
[----:B-1----:R-:W-:Y:S01]  /*03c0*/  IMAD.WIDE R6, R13, 0x4, R6 ;  /* 0x000000040d067825 */ /* 0x002fe200078e0206 */
[----:B--2---:R-:W-:Y:S02]  /*03d0*/  SEL R17, R17, RZ, P2 ;  /* 0x000000ff11117207 */ /* 0x004fe40001000000 */
[----:B---3--:R-:W-:Y:S02]  /*03e0*/  SEL R12, R12, RZ, P4 ;  /* 0x000000ff0c0c7207 */ /* 0x008fe40002000000 */
[----:B----4-:R-:W-:Y:S02]  /*03f0*/  SEL R3, R16, RZ, P2 ;  /* 0x000000ff10037207 */ /* 0x010fe40001000000 */
[----:B------:R-:W-:Y:S02]  /*0400*/  SEL R2, R17, R12, !P1 ;  /* 0x0000000c11027207 */ /* 0x000fe40004800000 */
[----:B-----5:R-:W-:Y:S01]  /*0410*/  @P1 SEL R3, R20, RZ, P4 ;  /* 0x000000ff14031207 */ /* 0x020fe20002000000 */
[----:B------:R-:W-:Y:S06]  /*0420*/  @P0 EXIT ;  /* 0x000000000000094d */ /* 0x000fec0003800000 */
[----:B------:R-:W-:Y:S01]  /*0430*/  STG.E.64 desc[UR4][R6.64], R2 ;  /* 0x0000000206007986 */ /* 0x000fe2000c101b04 */
[----:B------:R-:W-:Y:S05]  /*0440*/  EXIT ;  /* 0x000000000000794d */ /* 0x000fea0003800000 */
.L_x_0:
[----:B------:R-:W-:-:S00]  /*0450*/  BRA `(.L_x_0) ;  /* 0xfffffffc00fc7947 */ /* 0x000fc0000383ffff */
[----:B------:R-:W-:-:S00]  /*0460*/  NOP ;  /* 0x0000000000007918 */ /* 0x000fc00000000000 */
        /* <DEDUP_REMOVED lines=9> */
.L_x_1:


//--------------------- .nv.constant0.triton_poi_fused_cat_4 --------------------------
	.section	.nv.constant0.triton_poi_fused_cat_4,"a",@progbits
	.sectionflags	@""
	.align	4
.nv.constant0.triton_poi_fused_cat_4:
	.zero		556
